//
// Generated by NVIDIA NVVM Compiler
//
// Compiler Build ID: CL-36424714
// Cuda compilation tools, release 13.0, V13.0.88
// Based on NVVM 20.0.0
//

.version 9.0
.target sm_100
.address_size 64

	// .globl	_Z9mm_kernel6matrixS_S_i
// _ZZ9mm_kernel6matrixS_S_iE3shA has been demoted
// _ZZ9mm_kernel6matrixS_S_iE3shB has been demoted

.visible .entry _Z9mm_kernel6matrixS_S_i(
	.param .align 8 .b8 _Z9mm_kernel6matrixS_S_i_param_0[8],
	.param .align 8 .b8 _Z9mm_kernel6matrixS_S_i_param_1[8],
	.param .align 8 .b8 _Z9mm_kernel6matrixS_S_i_param_2[8],
	.param .u32 _Z9mm_kernel6matrixS_S_i_param_3
)
{
	.reg .pred 	%p<7>;
	.reg .b32 	%r<34>;
	.reg .b32 	%f<111>;
	.reg .b64 	%rd<31>;
	// demoted variable
	.shared .align 4 .b8 _ZZ9mm_kernel6matrixS_S_iE3shA[4096];
	// demoted variable
	.shared .align 4 .b8 _ZZ9mm_kernel6matrixS_S_iE3shB[4096];
	ld.param.u64 	%rd10, [_Z9mm_kernel6matrixS_S_i_param_0];
	ld.param.u64 	%rd1, [_Z9mm_kernel6matrixS_S_i_param_1];
	ld.param.u64 	%rd2, [_Z9mm_kernel6matrixS_S_i_param_2];
	ld.param.u32 	%r16, [_Z9mm_kernel6matrixS_S_i_param_3];
	mov.u32 	%r17, %ctaid.y;
	mov.u32 	%r18, %ntid.y;
	mov.u32 	%r32, %tid.y;
	mad.lo.s32 	%r2, %r17, %r18, %r32;
	mov.u32 	%r19, %ctaid.x;
	mov.u32 	%r20, %ntid.x;
	mov.u32 	%r31, %tid.x;
	mad.lo.s32 	%r4, %r19, %r20, %r31;
	and.b32  	%r21, %r16, 31;
	setp.eq.s32 	%p1, %r21, 0;
	add.s32 	%r22, %r16, 32;
	selp.b32 	%r5, %r16, %r22, %p1;
	setp.lt.s32 	%p2, %r5, 1;
	mov.f32 	%f110, 0f00000000;
	@%p2 bra 	$L__BB0_7;
	cvta.to.global.u64 	%rd11, %rd10;
	shl.b32 	%r24, %r32, 7;
	mov.u32 	%r25, _ZZ9mm_kernel6matrixS_S_iE3shA;
	add.s32 	%r6, %r25, %r24;
	shl.b32 	%r26, %r31, 2;
	add.s32 	%r7, %r6, %r26;
	mul.wide.u32 	%rd12, %r2, 8;
	add.s64 	%rd3, %rd11, %rd12;
	mov.u32 	%r27, _ZZ9mm_kernel6matrixS_S_iE3shB;
	add.s32 	%r9, %r27, %r26;
	add.s32 	%r8, %r9, %r24;
	mul.wide.u32 	%rd13, %r32, 8;
	cvta.to.global.u64 	%rd14, %rd1;
	add.s64 	%rd30, %rd14, %rd13;
	mul.wide.u32 	%rd29, %r31, 4;
	mov.f32 	%f110, 0f00000000;
	mov.b32 	%r33, 0;
	mul.wide.s32 	%rd20, %r4, 4;
$L__BB0_2:
	max.s32 	%r28, %r2, %r31;
	setp.ge.s32 	%p3, %r28, %r16;
	mov.f32 	%f108, 0f00000000;
	@%p3 bra 	$L__BB0_4;
	ld.global.u64 	%rd15, [%rd3];
	cvta.to.global.u64 	%rd16, %rd15;
	add.s64 	%rd17, %rd16, %rd29;
	ld.global.f32 	%f108, [%rd17];
$L__BB0_4:
	st.shared.f32 	[%r7], %f108;
	max.s32 	%r29, %r4, %r32;
	setp.ge.s32 	%p4, %r29, %r16;
	mov.f32 	%f109, 0f00000000;
	@%p4 bra 	$L__BB0_6;
	ld.global.u64 	%rd18, [%rd30];
	cvta.to.global.u64 	%rd19, %rd18;
	add.s64 	%rd21, %rd19, %rd20;
	ld.global.f32 	%f109, [%rd21];
$L__BB0_6:
	st.shared.f32 	[%r8], %f109;
	bar.sync 	0;
	ld.shared.f32 	%f12, [%r6];
	ld.shared.f32 	%f13, [%r9];
	fma.rn.f32 	%f14, %f12, %f13, %f110;
	ld.shared.f32 	%f15, [%r6+4];
	ld.shared.f32 	%f16, [%r9+128];
	fma.rn.f32 	%f17, %f15, %f16, %f14;
	ld.shared.f32 	%f18, [%r6+8];
	ld.shared.f32 	%f19, [%r9+256];
	fma.rn.f32 	%f20, %f18, %f19, %f17;
	ld.shared.f32 	%f21, [%r6+12];
	ld.shared.f32 	%f22, [%r9+384];
	fma.rn.f32 	%f23, %f21, %f22, %f20;
	ld.shared.f32 	%f24, [%r6+16];
	ld.shared.f32 	%f25, [%r9+512];
	fma.rn.f32 	%f26, %f24, %f25, %f23;
	ld.shared.f32 	%f27, [%r6+20];
	ld.shared.f32 	%f28, [%r9+640];
	fma.rn.f32 	%f29, %f27, %f28, %f26;
	ld.shared.f32 	%f30, [%r6+24];
	ld.shared.f32 	%f31, [%r9+768];
	fma.rn.f32 	%f32, %f30, %f31, %f29;
	ld.shared.f32 	%f33, [%r6+28];
	ld.shared.f32 	%f34, [%r9+896];
	fma.rn.f32 	%f35, %f33, %f34, %f32;
	ld.shared.f32 	%f36, [%r6+32];
	ld.shared.f32 	%f37, [%r9+1024];
	fma.rn.f32 	%f38, %f36, %f37, %f35;
	ld.shared.f32 	%f39, [%r6+36];
	ld.shared.f32 	%f40, [%r9+1152];
	fma.rn.f32 	%f41, %f39, %f40, %f38;
	ld.shared.f32 	%f42, [%r6+40];
	ld.shared.f32 	%f43, [%r9+1280];
	fma.rn.f32 	%f44, %f42, %f43, %f41;
	ld.shared.f32 	%f45, [%r6+44];
	ld.shared.f32 	%f46, [%r9+1408];
	fma.rn.f32 	%f47, %f45, %f46, %f44;
	ld.shared.f32 	%f48, [%r6+48];
	ld.shared.f32 	%f49, [%r9+1536];
	fma.rn.f32 	%f50, %f48, %f49, %f47;
	ld.shared.f32 	%f51, [%r6+52];
	ld.shared.f32 	%f52, [%r9+1664];
	fma.rn.f32 	%f53, %f51, %f52, %f50;
	ld.shared.f32 	%f54, [%r6+56];
	ld.shared.f32 	%f55, [%r9+1792];
	fma.rn.f32 	%f56, %f54, %f55, %f53;
	ld.shared.f32 	%f57, [%r6+60];
	ld.shared.f32 	%f58, [%r9+1920];
	fma.rn.f32 	%f59, %f57, %f58, %f56;
	ld.shared.f32 	%f60, [%r6+64];
	ld.shared.f32 	%f61, [%r9+2048];
	fma.rn.f32 	%f62, %f60, %f61, %f59;
	ld.shared.f32 	%f63, [%r6+68];
	ld.shared.f32 	%f64, [%r9+2176];
	fma.rn.f32 	%f65, %f63, %f64, %f62;
	ld.shared.f32 	%f66, [%r6+72];
	ld.shared.f32 	%f67, [%r9+2304];
	fma.rn.f32 	%f68, %f66, %f67, %f65;
	ld.shared.f32 	%f69, [%r6+76];
	ld.shared.f32 	%f70, [%r9+2432];
	fma.rn.f32 	%f71, %f69, %f70, %f68;
	ld.shared.f32 	%f72, [%r6+80];
	ld.shared.f32 	%f73, [%r9+2560];
	fma.rn.f32 	%f74, %f72, %f73, %f71;
	ld.shared.f32 	%f75, [%r6+84];
	ld.shared.f32 	%f76, [%r9+2688];
	fma.rn.f32 	%f77, %f75, %f76, %f74;
	ld.shared.f32 	%f78, [%r6+88];
	ld.shared.f32 	%f79, [%r9+2816];
	fma.rn.f32 	%f80, %f78, %f79, %f77;
	ld.shared.f32 	%f81, [%r6+92];
	ld.shared.f32 	%f82, [%r9+2944];
	fma.rn.f32 	%f83, %f81, %f82, %f80;
	ld.shared.f32 	%f84, [%r6+96];
	ld.shared.f32 	%f85, [%r9+3072];
	fma.rn.f32 	%f86, %f84, %f85, %f83;
	ld.shared.f32 	%f87, [%r6+100];
	ld.shared.f32 	%f88, [%r9+3200];
	fma.rn.f32 	%f89, %f87, %f88, %f86;
	ld.shared.f32 	%f90, [%r6+104];
	ld.shared.f32 	%f91, [%r9+3328];
	fma.rn.f32 	%f92, %f90, %f91, %f89;
	ld.shared.f32 	%f93, [%r6+108];
	ld.shared.f32 	%f94, [%r9+3456];
	fma.rn.f32 	%f95, %f93, %f94, %f92;
	ld.shared.f32 	%f96, [%r6+112];
	ld.shared.f32 	%f97, [%r9+3584];
	fma.rn.f32 	%f98, %f96, %f97, %f95;
	ld.shared.f32 	%f99, [%r6+116];
	ld.shared.f32 	%f100, [%r9+3712];
	fma.rn.f32 	%f101, %f99, %f100, %f98;
	ld.shared.f32 	%f102, [%r6+120];
	ld.shared.f32 	%f103, [%r9+3840];
	fma.rn.f32 	%f104, %f102, %f103, %f101;
	ld.shared.f32 	%f105, [%r6+124];
	ld.shared.f32 	%f106, [%r9+3968];
	fma.rn.f32 	%f110, %f105, %f106, %f104;
	bar.sync 	0;
	add.s32 	%r33, %r33, 32;
	add.s64 	%rd30, %rd30, 256;
	add.s32 	%r32, %r32, 32;
	add.s64 	%rd29, %rd29, 128;
	add.s32 	%r31, %r31, 32;
	setp.lt.s32 	%p5, %r33, %r5;
	@%p5 bra 	$L__BB0_2;
$L__BB0_7:
	max.s32 	%r30, %r2, %r4;
	setp.ge.s32 	%p6, %r30, %r16;
	@%p6 bra 	$L__BB0_9;
	cvta.to.global.u64 	%rd22, %rd2;
	mul.wide.u32 	%rd23, %r2, 8;
	add.s64 	%rd24, %rd22, %rd23;
	ld.global.u64 	%rd25, [%rd24];
	cvta.to.global.u64 	%rd26, %rd25;
	mul.wide.s32 	%rd27, %r4, 4;
	add.s64 	%rd28, %rd26, %rd27;
	st.global.f32 	[%rd28], %f110;
$L__BB0_9:
	ret;

}


// ===== COMPILED SASS (sm_100) =====

	.target	sm_100

	.elftype	@"ET_EXEC"


//--------------------- .note.nv.tkinfo           --------------------------
	.section	.note.nv.tkinfo,"",@"SHT_NOTE"
	.sectionflags	@"SHF_NOTE_NV_TKINFO"
	.tkinfo
        /*0018*/ 	.word	0x00000002
        /*0030*/ 	.string	""
        /*0030*/ 	.string	"ptxas"
        /*0030*/ 	.string	"Cuda compilation tools, release 13.0, V13.0.88"
        /*0030*/ 	.string	"Build cuda_13.0.r13.0/compiler.36424714_0"
        /*0030*/ 	.string	"-arch sm_100 -m 64 "



//--------------------- .note.nv.cuinfo           --------------------------
	.section	.note.nv.cuinfo,"",@"SHT_NOTE"
	.sectionflags	@"SHF_NOTE_NV_CUINFO"
        /*0018*/ 	.short	0x0002
        /*001a*/ 	.short	0x0064
        /*001c*/ 	.short	0x0082
	.zero		2


//--------------------- .nv.info                  --------------------------
	.section	.nv.info,"",@"SHT_CUDA_INFO"
	.align	4


	//----- nvinfo : EIATTR_REGCOUNT
	.align		4
        /*0000*/ 	.byte	0x04, 0x2f
        /*0002*/ 	.short	(.L_1 - .L_0)
	.align		4
.L_0:
        /*0004*/ 	.word	index@(_Z9mm_kernel6matrixS_S_i)
        /*0008*/ 	.word	0x00000020


	//----- nvinfo : EIATTR_FRAME_SIZE
	.align		4
.L_1:
        /*000c*/ 	.byte	0x04, 0x11
        /*000e*/ 	.short	(.L_3 - .L_2)
	.align		4
.L_2:
        /*0010*/ 	.word	index@(_Z9mm_kernel6matrixS_S_i)
        /*0014*/ 	.word	0x00000000


	//----- nvinfo : EIATTR_MIN_STACK_SIZE
	.align		4
.L_3:
        /*0018*/ 	.byte	0x04, 0x12
        /*001a*/ 	.short	(.L_5 - .L_4)
	.align		4
.L_4:
        /*001c*/ 	.word	index@(_Z9mm_kernel6matrixS_S_i)
        /*0020*/ 	.word	0x00000000
.L_5:


//--------------------- .nv.compat                --------------------------
	.section	.nv.compat,"",@"SHT_CUDA_COMPAT_INFO"
	.align	4
        /*0000*/ 	.byte	0x02, 0x09, 0x00, 0x00, 0x02, 0x02, 0x01, 0x00, 0x02, 0x05, 0x05, 0x00, 0x03, 0x07, 0x01, 0x01
        /*0010*/ 	.byte	0x02, 0x03, 0x00, 0x00, 0x02, 0x06, 0x01, 0x00, 0x04, 0x0b, 0x08, 0x00, 0x09, 0x00, 0x00, 0x00
        /*0020*/ 	.byte	0x00, 0x00, 0x00, 0x00


//--------------------- .nv.info._Z9mm_kernel6matrixS_S_i --------------------------
	.section	.nv.info._Z9mm_kernel6matrixS_S_i,"",@"SHT_CUDA_INFO"
	.sectionflags	@""
	.align	4


	//----- nvinfo : EIATTR_CUDA_API_VERSION
	.align		4
        /*0000*/ 	.byte	0x04, 0x37
        /*0002*/ 	.short	(.L_7 - .L_6)
.L_6:
        /*0004*/ 	.word	0x00000082


	//----- nvinfo : EIATTR_KPARAM_INFO
	.align		4
.L_7:
        /*0008*/ 	.byte	0x04, 0x17
        /*000a*/ 	.short	(.L_9 - .L_8)
.L_8:
        /*000c*/ 	.word	0x00000000
        /*0010*/ 	.short	0x0003
        /*0012*/ 	.short	0x0018
        /*0014*/ 	.byte	0x00, 0xf0, 0x11, 0x00


	//----- nvinfo : EIATTR_KPARAM_INFO
	.align		4
.L_9:
        /*0018*/ 	.byte	0x04, 0x17
        /*001a*/ 	.short	(.L_11 - .L_10)
.L_10:
        /*001c*/ 	.word	0x00000000
        /*0020*/ 	.short	0x0002
        /*0022*/ 	.short	0x0010
        /*0024*/ 	.byte	0x00, 0xf0, 0x21, 0x00


	//----- nvinfo : EIATTR_KPARAM_INFO
	.align		4
.L_11:
        /*0028*/ 	.byte	0x04, 0x17
        /*002a*/ 	.short	(.L_13 - .L_12)
.L_12:
        /*002c*/ 	.word	0x00000000
        /*0030*/ 	.short	0x0001
        /*0032*/ 	.short	0x0008
        /*0034*/ 	.byte	0x00, 0xf0, 0x21, 0x00


	//----- nvinfo : EIATTR_KPARAM_INFO
	.align		4
.L_13:
        /*0038*/ 	.byte	0x04, 0x17
        /*003a*/ 	.short	(.L_15 - .L_14)
.L_14:
        /*003c*/ 	.word	0x00000000
        /*0040*/ 	.short	0x0000
        /*0042*/ 	.short	0x0000
        /*0044*/ 	.byte	0x00, 0xf0, 0x21, 0x00


	//----- nvinfo : EIATTR_SPARSE_MMA_MASK
	.align		4
.L_15:
        /*0048*/ 	.byte	0x03, 0x50
        /*004a*/ 	.short	0x0000


	//----- nvinfo : EIATTR_MAXREG_COUNT
	.align		4
        /*004c*/ 	.byte	0x03, 0x1b
        /*004e*/ 	.short	0x00ff


	//----- nvinfo : EIATTR_NUM_BARRIERS
	.align		4
        /*0050*/ 	.byte	0x02, 0x4c
        /*0052*/ 	.byte	0x01
	.zero		1


	//----- nvinfo : EIATTR_MERCURY_ISA_VERSION
	.align		4
        /*0054*/ 	.byte	0x03, 0x5f
        /*0056*/ 	.short	0x0101


	//----- nvinfo : EIATTR_VRC_CTA_INIT_COUNT
	.align		4
        /*0058*/ 	.byte	0x02, 0x4a
	.zero		1
	.zero		1


	//----- nvinfo : EIATTR_EXIT_INSTR_OFFSETS
	.align		4
        /*005c*/ 	.byte	0x04, 0x1c
        /*005e*/ 	.short	(.L_17 - .L_16)


	//   ....[0]....
.L_16:
        /*0060*/ 	.word	0x000008b0


	//   ....[1]....
        /*0064*/ 	.word	0x00000910


	//----- nvinfo : EIATTR_CBANK_PARAM_SIZE
	.align		4
.L_17:
        /*0068*/ 	.byte	0x03, 0x19
        /*006a*/ 	.short	0x001c


	//----- nvinfo : EIATTR_PARAM_CBANK
	.align		4
        /*006c*/ 	.byte	0x04, 0x0a
        /*006e*/ 	.short	(.L_19 - .L_18)
	.align		4
.L_18:
        /*0070*/ 	.word	index@(.nv.constant0._Z9mm_kernel6matrixS_S_i)
        /*0074*/ 	.short	0x0380
        /*0076*/ 	.short	0x001c


	//----- nvinfo : EIATTR_SW_WAR
	.align		4
.L_19:
        /*0078*/ 	.byte	0x04, 0x36
        /*007a*/ 	.short	(.L_21 - .L_20)
.L_20:
        /*007c*/ 	.word	0x00000008
.L_21:


//--------------------- .nv.callgraph             --------------------------
	.section	.nv.callgraph,"",@"SHT_CUDA_CALLGRAPH"
	.align	4
	.sectionentsize	8
	.align		4
        /*0000*/ 	.word	0x00000000
	.align		4
        /*0004*/ 	.word	0xffffffff
	.align		4
        /*0008*/ 	.word	0x00000000
	.align		4
        /*000c*/ 	.word	0xfffffffe
	.align		4
        /*0010*/ 	.word	0x00000000
	.align		4
        /*0014*/ 	.word	0xfffffffd
	.align		4
        /*0018*/ 	.word	0x00000000
	.align		4
        /*001c*/ 	.word	0xfffffffc


//--------------------- .text._Z9mm_kernel6matrixS_S_i --------------------------
	.section	.text._Z9mm_kernel6matrixS_S_i,"ax",@progbits
	.align	128
        .global         _Z9mm_kernel6matrixS_S_i
        .type           _Z9mm_kernel6matrixS_S_i,@function
        .size           _Z9mm_kernel6matrixS_S_i,(.L_x_3 - _Z9mm_kernel6matrixS_S_i)
        .other          _Z9mm_kernel6matrixS_S_i,@"STO_CUDA_ENTRY STV_DEFAULT"
_Z9mm_kernel6matrixS_S_i:
.text._Z9mm_kernel6matrixS_S_i:
[----:B------:R-:W-:Y:S01]  /*0000*/  LDC R1, c[0x0][0x37c] ;  /* 0x0000df00ff017b82 */ /* 0x000fe20000000800 */
[----:B------:R-:W0:Y:S01]  /*0010*/  LDCU UR6, c[0x0][0x398] ;  /* 0x00007300ff0677ac */ /* 0x000e220008000800 */
[----:B------:R-:W1:Y:S06]  /*0020*/  S2R R18, SR_TID.Y ;  /* 0x0000000000127919 */ /* 0x000e6c0000002200 */
[----:B------:R-:W1:Y:S01]  /*0030*/  LDC R20, c[0x0][0x364] ;  /* 0x0000d900ff147b82 */ /* 0x000e620000000800 */
[----:B------:R-:W-:Y:S01]  /*0040*/  HFMA2 R21, -RZ, RZ, 0, 0 ;  /* 0x00000000ff157431 */ /* 0x000fe200000001ff */
[----:B------:R-:W2:Y:S01]  /*0050*/  LDCU.64 UR10, c[0x0][0x358] ;  /* 0x00006b00ff0a77ac */ /* 0x000ea20008000a00 */
[----:B------:R-:W3:Y:S05]  /*0060*/  S2R R17, SR_TID.X ;  /* 0x0000000000117919 */ /* 0x000eea0000002100 */
[----:B------:R-:W1:Y:S08]  /*0070*/  S2UR UR7, SR_CTAID.Y ;  /* 0x00000000000779c3 */ /* 0x000e700000002600 */
[----:B------:R-:W3:Y:S01]  /*0080*/  S2UR UR8, SR_CTAID.X ;  /* 0x00000000000879c3 */ /* 0x000ee20000002500 */
[----:B0-----:R-:W-:-:S02]  /*0090*/  ULOP3.LUT UP0, URZ, UR6, 0x1f, URZ, 0xc0, !UPT ;  /* 0x0000001f06ff7892 */ /* 0x001fc4000f80c0ff */
[----:B------:R-:W-:-:S04]  /*00a0*/  UIADD3 UR4, UPT, UPT, UR6, 0x20, URZ ;  /* 0x0000002006047890 */ /* 0x000fc8000fffe0ff */
[----:B------:R-:W-:Y:S01]  /*00b0*/  USEL UR5, UR4, UR6, UP0 ;  /* 0x0000000604057287 */ /* 0x000fe20008000000 */
[----:B------:R-:W3:Y:S03]  /*00c0*/  LDC R19, c[0x0][0x360] ;  /* 0x0000d800ff137b82 */ /* 0x000ee60000000800 */
[----:B------:R-:W-:Y:S01]  /*00d0*/  UISETP.GE.AND UP0, UPT, UR5, 0x1, UPT ;  /* 0x000000010500788c */ /* 0x000fe2000bf06270 */
[----:B-1----:R-:W-:Y:S02]  /*00e0*/  IMAD R20, R20, UR7, R18 ;  /* 0x0000000714147c24 */ /* 0x002fe4000f8e0212 */
[----:B---3--:R-:W-:-:S06]  /*00f0*/  IMAD R19, R19, UR8, R17 ;  /* 0x0000000813137c24 */ /* 0x008fcc000f8e0211 */
[----:B--2---:R-:W-:Y:S05]  /*0100*/  BRA.U !UP0, `(.L_x_0) ;  /* 0x0000000508e07547 */ /* 0x004fea000b800000 */
[----:B------:R-:W0:Y:S01]  /*0110*/  S2UR UR7, SR_CgaCtaId ;  /* 0x00000000000779c3 */ /* 0x000e220000008800 */
[----:B------:R-:W-:Y:S01]  /*0120*/  UMOV UR4, 0x400 ;  /* 0x0000040000047882 */ /* 0x000fe20000000000 */
[----:B------:R-:W-:Y:S01]  /*0130*/  IMAD.WIDE.U32 R6, R17, 0x4, RZ ;  /* 0x0000000411067825 */ /* 0x000fe200078e00ff */
[----:B------:R-:W-:Y:S01]  /*0140*/  UIADD3 UR6, UPT, UPT, UR4, 0x1000, URZ ;  /* 0x0000100004067890 */ /* 0x000fe2000fffe0ff */
[----:B------:R-:W-:Y:S01]  /*0150*/  MOV R21, RZ ;  /* 0x000000ff00157202 */ /* 0x000fe20000000f00 */
[----:B------:R-:W1:Y:S01]  /*0160*/  LDCU UR8, c[0x0][0x398] ;  /* 0x00007300ff0877ac */ /* 0x000e620008000800 */
[----:B------:R-:W-:Y:S02]  /*0170*/  MOV R16, R6 ;  /* 0x0000000600107202 */ /* 0x000fe40000000f00 */
[----:B------:R-:W2:Y:S08]  /*0180*/  LDC.64 R4, c[0x0][0x388] ;  /* 0x0000e200ff047b82 */ /* 0x000eb00000000a00 */
[----:B------:R-:W3:Y:S01]  /*0190*/  LDC.64 R22, c[0x0][0x380] ;  /* 0x0000e000ff167b82 */ /* 0x000ee20000000a00 */
[----:B0-----:R-:W-:-:S02]  /*01a0*/  ULEA UR4, UR7, UR4, 0x18 ;  /* 0x0000000407047291 */ /* 0x001fc4000f8ec0ff */
[----:B------:R-:W-:-:S04]  /*01b0*/  ULEA UR6, UR7, UR6, 0x18 ;  /* 0x0000000607067291 */ /* 0x000fc8000f8ec0ff */
[C---:B------:R-:W-:Y:S01]  /*01c0*/  LEA R2, R18.reuse, UR4, 0x7 ;  /* 0x0000000412027c11 */ /* 0x040fe2000f8e38ff */
[----:B------:R-:W-:Y:S01]  /*01d0*/  UMOV UR4, URZ ;  /* 0x000000ff00047c82 */ /* 0x000fe20008000000 */
[----:B--2---:R-:W-:Y:S01]  /*01e0*/  IMAD.WIDE.U32 R4, R18, 0x8, R4 ;  /* 0x0000000812047825 */ /* 0x004fe200078e0004 */
[C---:B------:R-:W-:Y:S02]  /*01f0*/  LEA R3, R17.reuse, UR6, 0x2 ;  /* 0x0000000611037c11 */ /* 0x040fe4000f8e10ff */
[----:B------:R-:W-:Y:S02]  /*0200*/  MOV R6, R4 ;  /* 0x0000000400067202 */ /* 0x000fe40000000f00 */
[----:B------:R-:W-:Y:S01]  /*0210*/  LEA R4, R17, R2, 0x2 ;  /* 0x0000000211047211 */ /* 0x000fe200078e10ff */
[----:B---3--:R-:W-:Y:S01]  /*0220*/  IMAD.WIDE.U32 R22, R20, 0x8, R22 ;  /* 0x0000000814167825 */ /* 0x008fe200078e0016 */
[----:B-1----:R-:W-:-:S07]  /*0230*/  LEA R0, R18, R3, 0x7 ;  /* 0x0000000312007211 */ /* 0x002fce00078e38ff */
.L_x_1:
[----:B------:R-:W-:Y:S01]  /*0240*/  VIMNMX R8, PT, PT, R20, R17, !PT ;  /* 0x0000001114087248 */ /* 0x000fe20007fe0100 */
[----:B------:R-:W-:-:S03]  /*0250*/  UMOV UR6, UR8 ;  /* 0x0000000800067c82 */ /* 0x000fc60008000000 */
[----:B------:R-:W-:Y:S02]  /*0260*/  ISETP.GE.AND P0, PT, R8, UR6, PT ;  /* 0x0000000608007c0c */ /* 0x000fe4000bf06270 */
[----:B------:R-:W-:-:S04]  /*0270*/  VIMNMX R8, PT, PT, R19, R18, !PT ;  /* 0x0000001213087248 */ /* 0x000fc80007fe0100 */
[----:B------:R-:W-:-:S07]  /*0280*/  ISETP.GE.AND P1, PT, R8, UR6, PT ;  /* 0x0000000608007c0c */ /* 0x000fce000bf26270 */
[----:B------:R-:W2:Y:S06]  /*0290*/  @!P0 LDG.E.64 R10, desc[UR10][R22.64] ;  /* 0x0000000a160a8981 */ /* 0x000eac000c1e1b00 */
[----:B------:R-:W-:Y:S02]  /*02a0*/  @!P1 MOV R8, R6 ;  /* 0x0000000600089202 */ /* 0x000fe40000000f00 */
[----:B------:R-:W-:-:S06]  /*02b0*/  @!P1 MOV R9, R5 ;  /* 0x0000000500099202 */ /* 0x000fcc0000000f00 */
[----:B------:R-:W3:Y:S01]  /*02c0*/  @!P1 LDG.E.64 R8, desc[UR10][R8.64] ;  /* 0x0000000a08089981 */ /* 0x000ee2000c1e1b00 */
[----:B------:R-:W-:Y:S01]  /*02d0*/  HFMA2 R29, -RZ, RZ, 0, 0 ;  /* 0x00000000ff1d7431 */ /* 0x000fe200000001ff */
[----:B------:R-:W-:Y:S02]  /*02e0*/  MOV R26, RZ ;  /* 0x000000ff001a7202 */ /* 0x000fe40000000f00 */
[----:B--2---:R-:W-:-:S04]  /*02f0*/  @!P0 IADD3 R10, P2, PT, R10, R16, RZ ;  /* 0x000000100a0a8210 */ /* 0x004fc80007f5e0ff */
[----:B------:R-:W-:-:S05]  /*0300*/  @!P0 IADD3.X R11, PT, PT, R11, R7, RZ, P2, !PT ;  /* 0x000000070b0b8210 */ /* 0x000fca00017fe4ff */
[----:B------:R-:W2:Y:S01]  /*0310*/  @!P0 LDG.E R29, desc[UR10][R10.64] ;  /* 0x0000000a0a1d8981 */ /* 0x000ea2000c1e1900 */
[----:B---3--:R-:W-:-:S05]  /*0320*/  @!P1 IMAD.WIDE R24, R19, 0x4, R8 ;  /* 0x0000000413189825 */ /* 0x008fca00078e0208 */
[----:B------:R-:W3:Y:S04]  /*0330*/  @!P1 LDG.E R26, desc[UR10][R24.64] ;  /* 0x0000000a181a9981 */ /* 0x000ee8000c1e1900 */
[----:B--2---:R-:W-:Y:S04]  /*0340*/  STS [R4], R29 ;  /* 0x0000001d04007388 */ /* 0x004fe80000000800 */
[----:B---3--:R-:W-:Y:S01]  /*0350*/  STS [R0], R26 ;  /* 0x0000001a00007388 */ /* 0x008fe20000000800 */
[----:B------:R-:W-:Y:S06]  /*0360*/  BAR.SYNC.DEFER_BLOCKING 0x0 ;  /* 0x0000000000007b1d */ /* 0x000fec0000010000 */
[----:B------:R-:W-:Y:S04]  /*0370*/  LDS R8, [R3] ;  /* 0x0000000003087984 */ /* 0x000fe80000000800 */
[----:B------:R-:W0:Y:S04]  /*0380*/  LDS.128 R12, [R2] ;  /* 0x00000000020c7984 */ /* 0x000e280000000c00 */
[----:B------:R-:W1:Y:S04]  /*0390*/  LDS R9, [R3+0x80] ;  /* 0x0000800003097984 */ /* 0x000e680000000800 */
[----:B------:R-:W2:Y:S04]  /*03a0*/  LDS R27, [R3+0x100] ;  /* 0x00010000031b7984 */ /* 0x000ea80000000800 */
[----:B------:R-:W-:Y:S01]  /*03b0*/  LDS R25, [R3+0x380] ;  /* 0x0003800003197984 */ /* 0x000fe20000000800 */
[----:B0-----:R-:W-:-:S03]  /*03c0*/  FFMA R8, R12, R8, R21 ;  /* 0x000000080c087223 */ /* 0x001fc60000000015 */
[----:B------:R-:W0:Y:S01]  /*03d0*/  LDS R21, [R3+0x180] ;  /* 0x0001800003157984 */ /* 0x000e220000000800 */
[----:B-1----:R-:W-:-:S03]  /*03e0*/  FFMA R28, R9, R13, R8 ;  /* 0x0000000d091c7223 */ /* 0x002fc60000000008 */
[----:B------:R-:W-:Y:S04]  /*03f0*/  LDS R13, [R3+0x200] ;  /* 0x00020000030d7984 */ /* 0x000fe80000000800 */
[----:B------:R-:W1:Y:S04]  /*0400*/  LDS.128 R8, [R2+0x10] ;  /* 0x0000100002087984 */ /* 0x000e680000000c00 */
[----:B------:R-:W3:Y:S01]  /*0410*/  LDS R12, [R3+0x280] ;  /* 0x00028000030c7984 */ /* 0x000ee20000000800 */
[----:B--2---:R-:W-:-:S04]  /*0420*/  FFMA R14, R27, R14, R28 ;  /* 0x0000000e1b0e7223 */ /* 0x004fc8000000001c */
[----:B0-----:R-:W-:Y:S02]  /*0430*/  FFMA R15, R21, R15, R14 ;  /* 0x0000000f150f7223 */ /* 0x001fe4000000000e */
[----:B------:R-:W0:Y:S02]  /*0440*/  LDS R21, [R3+0x300] ;  /* 0x0003000003157984 */ /* 0x000e240000000800 */
[----:B-1----:R-:W-:Y:S02]  /*0450*/  FFMA R13, R8, R13, R15 ;  /* 0x0000000d080d7223 */ /* 0x002fe4000000000f */
[----:B------:R-:W-:Y:S02]  /*0460*/  LDS R8, [R3+0x480] ;  /* 0x0004800003087984 */ /* 0x000fe40000000800 */
[----:B---3--:R-:W-:Y:S02]  /*0470*/  FFMA R24, R12, R9, R13 ;  /* 0x000000090c187223 */ /* 0x008fe4000000000d */
[----:B------:R-:W-:Y:S04]  /*0480*/  LDS R9, [R3+0x400] ;  /* 0x0004000003097984 */ /* 0x000fe80000000800 */
[----:B------:R-:W1:Y:S01]  /*0490*/  LDS.128 R12, [R2+0x20] ;  /* 0x00002000020c7984 */ /* 0x000e620000000c00 */
[----:B0-----:R-:W-:-:S03]  /*04a0*/  FFMA R10, R21, R10, R24 ;  /* 0x0000000a150a7223 */ /* 0x001fc60000000018 */
[----:B------:R-:W0:Y:S01]  /*04b0*/  LDS R21, [R3+0x500] ;  /* 0x0005000003157984 */ /* 0x000e220000000800 */
[----:B------:R-:W-:-:S03]  /*04c0*/  FFMA R11, R25, R11, R10 ;  /* 0x0000000b190b7223 */ /* 0x000fc6000000000a */
[----:B------:R-:W2:Y:S01]  /*04d0*/  LDS R25, [R3+0x580] ;  /* 0x0005800003197984 */ /* 0x000ea20000000800 */
[----:B-1----:R-:W-:-:S03]  /*04e0*/  FFMA R9, R12, R9, R11 ;  /* 0x000000090c097223 */ /* 0x002fc6000000000b */
[----:B------:R-:W-:Y:S01]  /*04f0*/  LDS R12, [R3+0x680] ;  /* 0x00068000030c7984 */ /* 0x000fe20000000800 */
[----:B------:R-:W-:-:S03]  /*0500*/  FFMA R24, R8, R13, R9 ;  /* 0x0000000d08187223 */ /* 0x000fc60000000009 */
[----:B------:R-:W-:Y:S04]  /*0510*/  LDS R13, [R3+0x600] ;  /* 0x00060000030d7984 */ /* 0x000fe80000000800 */
[----:B------:R-:W1:Y:S01]  /*0520*/  LDS.128 R8, [R2+0x30] ;  /* 0x0000300002087984 */ /* 0x000e620000000c00 */
[----:B0-----:R-:W-:-:S03]  /*0530*/  FFMA R14, R21, R14, R24 ;  /* 0x0000000e150e7223 */ /* 0x001fc60000000018 */
[----:B------:R-:W0:Y:S01]  /*0540*/  LDS R21, [R3+0x700] ;  /* 0x0007000003157984 */ /* 0x000e220000000800 */
[----:B--2---:R-:W-:-:S03]  /*0550*/  FFMA R15, R25, R15, R14 ;  /* 0x0000000f190f7223 */ /* 0x004fc6000000000e */
        /* <DEDUP_REMOVED lines=16> */
[----:B------:R-:W-:Y:S01]  /*0660*/  LDS R24, [R3+0xc80] ;  /* 0x000c800003187984 */ /* 0x000fe20000000800 */
[----:B--2---:R-:W-:-:S03]  /*0670*/  FFMA R15, R25, R15, R14 ;  /* 0x0000000f190f7223 */ /* 0x004fc6000000000e */
[----:B------:R-:W0:Y:S04]  /*0680*/  LDS R25, [R3+0xb00] ;  /* 0x000b000003197984 */ /* 0x000e280000000800 */
[----:B------:R-:W-:Y:S01]  /*0690*/  LDS R21, [R3+0xd00] ;  /* 0x000d000003157984 */ /* 0x000fe20000000800 */
[----:B-1----:R-:W-:-:S03]  /*06a0*/  FFMA R13, R8, R13, R15 ;  /* 0x0000000d080d7223 */ /* 0x002fc6000000000f */
[----:B------:R-:W1:Y:S01]  /*06b0*/  LDS R8, [R3+0xb80] ;  /* 0x000b800003087984 */ /* 0x000e620000000800 */
[----:B------:R-:W-:-:S03]  /*06c0*/  FFMA R26, R12, R9, R13 ;  /* 0x000000090c1a7223 */ /* 0x000fc6000000000d */
[----:B------:R-:W-:Y:S04]  /*06d0*/  LDS R9, [R3+0xc00] ;  /* 0x000c000003097984 */ /* 0x000fe80000000800 */
[----:B------:R-:W2:Y:S01]  /*06e0*/  LDS.128 R12, [R2+0x60] ;  /* 0x00006000020c7984 */ /* 0x000ea20000000c00 */
[----:B0-----:R-:W-:-:S04]  /*06f0*/  FFMA R25, R25, R10, R26 ;  /* 0x0000000a19197223 */ /* 0x001fc8000000001a */
[----:B-1----:R-:W-:Y:S02]  /*0700*/  FFMA R11, R8, R11, R25 ;  /* 0x0000000b080b7223 */ /* 0x002fe40000000019 */
[----:B------:R-:W-:Y:S02]  /*0710*/  LDS R25, [R3+0xf80] ;  /* 0x000f800003197984 */ /* 0x000fe40000000800 */
[----:B--2---:R-:W-:Y:S02]  /*0720*/  FFMA R9, R12, R9, R11 ;  /* 0x000000090c097223 */ /* 0x004fe4000000000b */
[----:B------:R-:W0:Y:S02]  /*0730*/  LDS R12, [R3+0xd80] ;  /* 0x000d8000030c7984 */ /* 0x000e240000000800 */
[----:B------:R-:W-:Y:S02]  /*0740*/  FFMA R26, R24, R13, R9 ;  /* 0x0000000d181a7223 */ /* 0x000fe40000000009 */
[----:B------:R-:W-:Y:S04]  /*0750*/  LDS R13, [R3+0xe00] ;  /* 0x000e0000030d7984 */ /* 0x000fe80000000800 */
[----:B------:R-:W1:Y:S01]  /*0760*/  LDS.128 R8, [R2+0x70] ;  /* 0x0000700002087984 */ /* 0x000e620000000c00 */
[----:B------:R-:W-:-:S03]  /*0770*/  FFMA R21, R21, R14, R26 ;  /* 0x0000000e15157223 */ /* 0x000fc6000000001a */
[----:B------:R-:W2:Y:S04]  /*0780*/  LDS R24, [R3+0xe80] ;  /* 0x000e800003187984 */ /* 0x000ea80000000800 */
[----:B------:R-:W3:Y:S01]  /*0790*/  LDS R14, [R3+0xf00] ;  /* 0x000f0000030e7984 */ /* 0x000ee20000000800 */
[----:B------:R-:W-:-:S04]  /*07a0*/  UIADD3 UR4, UPT, UPT, UR4, 0x20, URZ ;  /* 0x0000002004047890 */ /* 0x000fc8000fffe0ff */
[----:B------:R-:W-:Y:S01]  /*07b0*/  UISETP.GE.AND UP0, UPT, UR4, UR5, UPT ;  /* 0x000000050400728c */ /* 0x000fe2000bf06270 */
[----:B------:R-:W-:Y:S01]  /*07c0*/  BAR.SYNC.DEFER_BLOCKING 0x0 ;  /* 0x0000000000007b1d */ /* 0x000fe20000010000 */
[----:B------:R-:W-:Y:S02]  /*07d0*/  IADD3 R6, P0, PT, R6, 0x100, RZ ;  /* 0x0000010006067810 */ /* 0x000fe40007f1e0ff */
[----:B------:R-:W-:Y:S01]  /*07e0*/  IADD3 R16, P1, PT, R16, 0x80, RZ ;  /* 0x0000008010107810 */ /* 0x000fe20007f3e0ff */
[----:B0-----:R-:W-:-:S04]  /*07f0*/  FFMA R15, R12, R15, R21 ;  /* 0x0000000f0c0f7223 */ /* 0x001fc80000000015 */
[----:B-1----:R-:W-:-:S04]  /*0800*/  FFMA R13, R8, R13, R15 ;  /* 0x0000000d080d7223 */ /* 0x002fc8000000000f */
[----:B--2---:R-:W-:-:S04]  /*0810*/  FFMA R9, R24, R9, R13 ;  /* 0x0000000918097223 */ /* 0x004fc8000000000d */
[----:B---3--:R-:W-:Y:S01]  /*0820*/  FFMA R10, R14, R10, R9 ;  /* 0x0000000a0e0a7223 */ /* 0x008fe20000000009 */
[----:B------:R-:W-:Y:S02]  /*0830*/  IADD3 R18, PT, PT, R18, 0x20, RZ ;  /* 0x0000002012127810 */ /* 0x000fe40007ffe0ff */
[----:B------:R-:W-:Y:S01]  /*0840*/  IADD3 R17, PT, PT, R17, 0x20, RZ ;  /* 0x0000002011117810 */ /* 0x000fe20007ffe0ff */
[----:B------:R-:W-:Y:S01]  /*0850*/  FFMA R21, R25, R11, R10 ;  /* 0x0000000b19157223 */ /* 0x000fe2000000000a */
[----:B------:R-:W-:Y:S02]  /*0860*/  IADD3.X R5, PT, PT, RZ, R5, RZ, P0, !PT ;  /* 0x00000005ff057210 */ /* 0x000fe400007fe4ff */
[----:B------:R-:W-:Y:S01]  /*0870*/  IADD3.X R7, PT, PT, RZ, R7, RZ, P1, !PT ;  /* 0x00000007ff077210 */ /* 0x000fe20000ffe4ff */
[----:B------:R-:W-:Y:S06]  /*0880*/  BRA.U !UP0, `(.L_x_1) ;  /* 0xfffffff9086c7547 */ /* 0x000fec000b83ffff */
.L_x_0:
[----:B------:R-:W-:-:S04]  /*0890*/  VIMNMX R0, PT, PT, R20, R19, !PT ;  /* 0x0000001314007248 */ /* 0x000fc80007fe0100 */
[----:B------:R-:W-:-:S13]  /*08a0*/  ISETP.GE.AND P0, PT, R0, UR6, PT ;  /* 0x0000000600007c0c */ /* 0x000fda000bf06270 */
[----:B------:R-:W-:Y:S05]  /*08b0*/  @P0 EXIT ;  /* 0x000000000000094d */ /* 0x000fea0003800000 */
[----:B------:R-:W0:Y:S02]  /*08c0*/  LDC.64 R2, c[0x0][0x390] ;  /* 0x0000e400ff027b82 */ /* 0x000e240000000a00 */
[----:B0-----:R-:W-:-:S06]  /*08d0*/  IMAD.WIDE.U32 R2, R20, 0x8, R2 ;  /* 0x0000000814027825 */ /* 0x001fcc00078e0002 */
[----:B------:R-:W2:Y:S02]  /*08e0*/  LDG.E.64 R2, desc[UR10][R2.64] ;  /* 0x0000000a02027981 */ /* 0x000ea4000c1e1b00 */
[----:B--2---:R-:W-:-:S05]  /*08f0*/  IMAD.WIDE R4, R19, 0x4, R2 ;  /* 0x0000000413047825 */ /* 0x004fca00078e0202 */
[----:B------:R-:W-:Y:S01]  /*0900*/  STG.E desc[UR10][R4.64], R21 ;  /* 0x0000001504007986 */ /* 0x000fe2000c10190a */
[----:B------:R-:W-:Y:S05]  /*0910*/  EXIT ;  /* 0x000000000000794d */ /* 0x000fea0003800000 */
.L_x_2:
[----:B------:R-:W-:-:S00]  /*0920*/  BRA `(.L_x_2) ;  /* 0xfffffffc00fc7947 */ /* 0x000fc0000383ffff */
[----:B------:R-:W-:-:S00]  /*0930*/  NOP ;  /* 0x0000000000007918 */ /* 0x000fc00000000000 */
        /* <DEDUP_REMOVED lines=12> */
.L_x_3:


//--------------------- .nv.shared._Z9mm_kernel6matrixS_S_i --------------------------
	.section	.nv.shared._Z9mm_kernel6matrixS_S_i,"aw",@nobits
	.sectionflags	@""
	.align	4
.nv.shared._Z9mm_kernel6matrixS_S_i:
	.zero		9216


//--------------------- .nv.shared.reserved.0     --------------------------
	.section	.nv.shared.reserved.0,"aw",@nobits
	.weak		__nv_reservedSMEM_offset_0_alias
	.size		__nv_reservedSMEM_offset_0_alias, 0, 64
	.other		__nv_reservedSMEM_offset_0_alias,@"STO_CUDA_RESERVED_SHARED STV_DEFAULT"
__nv_reservedSMEM_offset_0_alias:
	.zero		0
	.zero		64


//--------------------- .nv.constant0._Z9mm_kernel6matrixS_S_i --------------------------
	.section	.nv.constant0._Z9mm_kernel6matrixS_S_i,"a",@progbits
	.sectionflags	@""
	.align	4
.nv.constant0._Z9mm_kernel6matrixS_S_i:
	.zero		924


//--------------------- SYMBOLS --------------------------

	.type		.nv.reservedSmem.offset0,@object
	.size		.nv.reservedSmem.offset0,0x4
	.type		.nv.reservedSmem.cap,@object
	.size		.nv.reservedSmem.cap,0x4
